//
// Generated by NVIDIA NVVM Compiler
//
// Compiler Build ID: CL-36424714
// Cuda compilation tools, release 13.0, V13.0.88
// Based on NVVM 20.0.0
//

.version 9.0
.target sm_100
.address_size 64

	// .globl	_Z20matrixMultiplyKernelPiS_S_i

.visible .entry _Z20matrixMultiplyKernelPiS_S_i(
	.param .u64 .ptr .align 1 _Z20matrixMultiplyKernelPiS_S_i_param_0,
	.param .u64 .ptr .align 1 _Z20matrixMultiplyKernelPiS_S_i_param_1,
	.param .u64 .ptr .align 1 _Z20matrixMultiplyKernelPiS_S_i_param_2,
	.param .u32 _Z20matrixMultiplyKernelPiS_S_i_param_3
)
{
	.reg .pred 	%p<10>;
	.reg .b32 	%r<130>;
	.reg .b64 	%rd<65>;

	ld.param.u64 	%rd10, [_Z20matrixMultiplyKernelPiS_S_i_param_0];
	ld.param.u64 	%rd11, [_Z20matrixMultiplyKernelPiS_S_i_param_1];
	ld.param.u64 	%rd9, [_Z20matrixMultiplyKernelPiS_S_i_param_2];
	ld.param.u32 	%r49, [_Z20matrixMultiplyKernelPiS_S_i_param_3];
	cvta.to.global.u64 	%rd1, %rd11;
	cvta.to.global.u64 	%rd2, %rd10;
	mov.u32 	%r1, %tid.y;
	mov.u32 	%r2, %tid.x;
	setp.lt.s32 	%p1, %r49, 1;
	mov.b32 	%r129, 0;
	@%p1 bra 	$L__BB0_12;
	mul.lo.s32 	%r3, %r49, %r1;
	and.b32  	%r4, %r49, 7;
	setp.lt.u32 	%p2, %r49, 8;
	mov.b32 	%r124, 0;
	mov.u32 	%r129, %r124;
	@%p2 bra 	$L__BB0_4;
	and.b32  	%r124, %r49, 2147483640;
	neg.s32 	%r118, %r124;
	add.s32 	%r117, %r2, %r49;
	shl.b32 	%r8, %r49, 3;
	shl.b32 	%r54, %r49, 1;
	add.s32 	%r116, %r2, %r54;
	mad.lo.s32 	%r115, %r49, 3, %r2;
	shl.b32 	%r55, %r49, 2;
	add.s32 	%r114, %r2, %r55;
	mad.lo.s32 	%r113, %r49, 5, %r2;
	mad.lo.s32 	%r112, %r49, 6, %r2;
	mad.lo.s32 	%r111, %r49, 7, %r2;
	mul.wide.u32 	%rd12, %r2, 4;
	add.s64 	%rd64, %rd1, %rd12;
	mul.wide.u32 	%rd13, %r3, 4;
	add.s64 	%rd14, %rd13, %rd2;
	add.s64 	%rd63, %rd14, 16;
	mov.b32 	%r129, 0;
	mul.wide.u32 	%rd29, %r8, 4;
$L__BB0_3:
	.pragma "nounroll";
	ld.global.u32 	%r56, [%rd63+-16];
	ld.global.u32 	%r57, [%rd64];
	mad.lo.s32 	%r58, %r57, %r56, %r129;
	ld.global.u32 	%r59, [%rd63+-12];
	mul.wide.u32 	%rd15, %r117, 4;
	add.s64 	%rd16, %rd1, %rd15;
	ld.global.u32 	%r60, [%rd16];
	mad.lo.s32 	%r61, %r60, %r59, %r58;
	ld.global.u32 	%r62, [%rd63+-8];
	mul.wide.u32 	%rd17, %r116, 4;
	add.s64 	%rd18, %rd1, %rd17;
	ld.global.u32 	%r63, [%rd18];
	mad.lo.s32 	%r64, %r63, %r62, %r61;
	ld.global.u32 	%r65, [%rd63+-4];
	mul.wide.u32 	%rd19, %r115, 4;
	add.s64 	%rd20, %rd1, %rd19;
	ld.global.u32 	%r66, [%rd20];
	mad.lo.s32 	%r67, %r66, %r65, %r64;
	ld.global.u32 	%r68, [%rd63];
	mul.wide.u32 	%rd21, %r114, 4;
	add.s64 	%rd22, %rd1, %rd21;
	ld.global.u32 	%r69, [%rd22];
	mad.lo.s32 	%r70, %r69, %r68, %r67;
	ld.global.u32 	%r71, [%rd63+4];
	mul.wide.u32 	%rd23, %r113, 4;
	add.s64 	%rd24, %rd1, %rd23;
	ld.global.u32 	%r72, [%rd24];
	mad.lo.s32 	%r73, %r72, %r71, %r70;
	ld.global.u32 	%r74, [%rd63+8];
	mul.wide.u32 	%rd25, %r112, 4;
	add.s64 	%rd26, %rd1, %rd25;
	ld.global.u32 	%r75, [%rd26];
	mad.lo.s32 	%r76, %r75, %r74, %r73;
	ld.global.u32 	%r77, [%rd63+12];
	mul.wide.u32 	%rd27, %r111, 4;
	add.s64 	%rd28, %rd1, %rd27;
	ld.global.u32 	%r78, [%rd28];
	mad.lo.s32 	%r129, %r78, %r77, %r76;
	add.s32 	%r118, %r118, 8;
	add.s32 	%r117, %r117, %r8;
	add.s32 	%r116, %r116, %r8;
	add.s32 	%r115, %r115, %r8;
	add.s32 	%r114, %r114, %r8;
	add.s32 	%r113, %r113, %r8;
	add.s32 	%r112, %r112, %r8;
	add.s32 	%r111, %r111, %r8;
	add.s64 	%rd64, %rd64, %rd29;
	add.s64 	%rd63, %rd63, 32;
	setp.ne.s32 	%p3, %r118, 0;
	@%p3 bra 	$L__BB0_3;
$L__BB0_4:
	setp.eq.s32 	%p4, %r4, 0;
	@%p4 bra 	$L__BB0_12;
	and.b32  	%r36, %r49, 3;
	setp.lt.u32 	%p5, %r4, 4;
	@%p5 bra 	$L__BB0_7;
	add.s32 	%r80, %r124, %r3;
	mul.wide.u32 	%rd30, %r80, 4;
	add.s64 	%rd31, %rd2, %rd30;
	ld.global.u32 	%r81, [%rd31];
	mad.lo.s32 	%r82, %r124, %r49, %r2;
	mul.wide.u32 	%rd32, %r82, 4;
	add.s64 	%rd33, %rd1, %rd32;
	ld.global.u32 	%r83, [%rd33];
	mad.lo.s32 	%r84, %r83, %r81, %r129;
	cvt.u64.u32 	%rd34, %r3;
	cvt.u64.u32 	%rd35, %r124;
	add.s64 	%rd36, %rd35, %rd34;
	shl.b64 	%rd37, %rd36, 2;
	add.s64 	%rd38, %rd2, %rd37;
	ld.global.u32 	%r85, [%rd38+4];
	add.s32 	%r86, %r82, %r49;
	mul.wide.u32 	%rd39, %r86, 4;
	add.s64 	%rd40, %rd1, %rd39;
	ld.global.u32 	%r87, [%rd40];
	mad.lo.s32 	%r88, %r87, %r85, %r84;
	ld.global.u32 	%r89, [%rd38+8];
	add.s32 	%r90, %r86, %r49;
	mul.wide.u32 	%rd41, %r90, 4;
	add.s64 	%rd42, %rd1, %rd41;
	ld.global.u32 	%r91, [%rd42];
	mad.lo.s32 	%r92, %r91, %r89, %r88;
	ld.global.u32 	%r93, [%rd38+12];
	add.s32 	%r94, %r90, %r49;
	mul.wide.u32 	%rd43, %r94, 4;
	add.s64 	%rd44, %rd1, %rd43;
	ld.global.u32 	%r95, [%rd44];
	mad.lo.s32 	%r129, %r95, %r93, %r92;
	add.s32 	%r124, %r124, 4;
$L__BB0_7:
	setp.eq.s32 	%p6, %r36, 0;
	@%p6 bra 	$L__BB0_12;
	setp.eq.s32 	%p7, %r36, 1;
	@%p7 bra 	$L__BB0_10;
	add.s32 	%r97, %r124, %r3;
	mul.wide.u32 	%rd45, %r97, 4;
	add.s64 	%rd46, %rd2, %rd45;
	ld.global.u32 	%r98, [%rd46];
	mad.lo.s32 	%r99, %r124, %r49, %r2;
	mul.wide.u32 	%rd47, %r99, 4;
	add.s64 	%rd48, %rd1, %rd47;
	ld.global.u32 	%r100, [%rd48];
	mad.lo.s32 	%r101, %r100, %r98, %r129;
	cvt.u64.u32 	%rd49, %r3;
	cvt.u64.u32 	%rd50, %r124;
	add.s64 	%rd51, %rd50, %rd49;
	shl.b64 	%rd52, %rd51, 2;
	add.s64 	%rd53, %rd2, %rd52;
	ld.global.u32 	%r102, [%rd53+4];
	add.s32 	%r103, %r99, %r49;
	mul.wide.u32 	%rd54, %r103, 4;
	add.s64 	%rd55, %rd1, %rd54;
	ld.global.u32 	%r104, [%rd55];
	mad.lo.s32 	%r129, %r104, %r102, %r101;
	add.s32 	%r124, %r124, 2;
$L__BB0_10:
	and.b32  	%r105, %r49, 1;
	setp.eq.b32 	%p8, %r105, 1;
	not.pred 	%p9, %p8;
	@%p9 bra 	$L__BB0_12;
	add.s32 	%r106, %r124, %r3;
	mul.wide.u32 	%rd56, %r106, 4;
	add.s64 	%rd57, %rd2, %rd56;
	ld.global.u32 	%r107, [%rd57];
	mad.lo.s32 	%r108, %r124, %r49, %r2;
	mul.wide.u32 	%rd58, %r108, 4;
	add.s64 	%rd59, %rd1, %rd58;
	ld.global.u32 	%r109, [%rd59];
	mad.lo.s32 	%r129, %r109, %r107, %r129;
$L__BB0_12:
	cvta.to.global.u64 	%rd60, %rd9;
	mad.lo.s32 	%r110, %r49, %r1, %r2;
	mul.wide.s32 	%rd61, %r110, 4;
	add.s64 	%rd62, %rd60, %rd61;
	st.global.u32 	[%rd62], %r129;
	ret;

}


// ===== COMPILED SASS (sm_100) =====

	.target	sm_100

	.elftype	@"ET_EXEC"


//--------------------- .note.nv.tkinfo           --------------------------
	.section	.note.nv.tkinfo,"",@"SHT_NOTE"
	.sectionflags	@"SHF_NOTE_NV_TKINFO"
	.tkinfo
        /*0018*/ 	.word	0x00000002
        /*0030*/ 	.string	""
        /*0030*/ 	.string	"ptxas"
        /*0030*/ 	.string	"Cuda compilation tools, release 13.0, V13.0.88"
        /*0030*/ 	.string	"Build cuda_13.0.r13.0/compiler.36424714_0"
        /*0030*/ 	.string	"-arch sm_100 -m 64 "



//--------------------- .note.nv.cuinfo           --------------------------
	.section	.note.nv.cuinfo,"",@"SHT_NOTE"
	.sectionflags	@"SHF_NOTE_NV_CUINFO"
        /*0018*/ 	.short	0x0002
        /*001a*/ 	.short	0x0064
        /*001c*/ 	.short	0x0082
	.zero		2


//--------------------- .nv.info                  --------------------------
	.section	.nv.info,"",@"SHT_CUDA_INFO"
	.align	4


	//----- nvinfo : EIATTR_REGCOUNT
	.align		4
        /*0000*/ 	.byte	0x04, 0x2f
        /*0002*/ 	.short	(.L_1 - .L_0)
	.align		4
.L_0:
        /*0004*/ 	.word	index@(_Z20matrixMultiplyKernelPiS_S_i)
        /*0008*/ 	.word	0x00000020


	//----- nvinfo : EIATTR_FRAME_SIZE
	.align		4
.L_1:
        /*000c*/ 	.byte	0x04, 0x11
        /*000e*/ 	.short	(.L_3 - .L_2)
	.align		4
.L_2:
        /*0010*/ 	.word	index@(_Z20matrixMultiplyKernelPiS_S_i)
        /*0014*/ 	.word	0x00000000


	//----- nvinfo : EIATTR_MIN_STACK_SIZE
	.align		4
.L_3:
        /*0018*/ 	.byte	0x04, 0x12
        /*001a*/ 	.short	(.L_5 - .L_4)
	.align		4
.L_4:
        /*001c*/ 	.word	index@(_Z20matrixMultiplyKernelPiS_S_i)
        /*0020*/ 	.word	0x00000000
.L_5:


//--------------------- .nv.compat                --------------------------
	.section	.nv.compat,"",@"SHT_CUDA_COMPAT_INFO"
	.align	4
        /*0000*/ 	.byte	0x02, 0x09, 0x00, 0x00, 0x02, 0x02, 0x01, 0x00, 0x02, 0x05, 0x05, 0x00, 0x03, 0x07, 0x01, 0x01
        /*0010*/ 	.byte	0x02, 0x03, 0x00, 0x00, 0x02, 0x06, 0x01, 0x00, 0x04, 0x0b, 0x08, 0x00, 0x09, 0x00, 0x00, 0x00
        /*0020*/ 	.byte	0x00, 0x00, 0x00, 0x00


//--------------------- .nv.info._Z20matrixMultiplyKernelPiS_S_i --------------------------
	.section	.nv.info._Z20matrixMultiplyKernelPiS_S_i,"",@"SHT_CUDA_INFO"
	.sectionflags	@""
	.align	4


	//----- nvinfo : EIATTR_CUDA_API_VERSION
	.align		4
        /*0000*/ 	.byte	0x04, 0x37
        /*0002*/ 	.short	(.L_7 - .L_6)
.L_6:
        /*0004*/ 	.word	0x00000082


	//----- nvinfo : EIATTR_KPARAM_INFO
	.align		4
.L_7:
        /*0008*/ 	.byte	0x04, 0x17
        /*000a*/ 	.short	(.L_9 - .L_8)
.L_8:
        /*000c*/ 	.word	0x00000000
        /*0010*/ 	.short	0x0003
        /*0012*/ 	.short	0x0018
        /*0014*/ 	.byte	0x00, 0xf0, 0x11, 0x00


	//----- nvinfo : EIATTR_KPARAM_INFO
	.align		4
.L_9:
        /*0018*/ 	.byte	0x04, 0x17
        /*001a*/ 	.short	(.L_11 - .L_10)
.L_10:
        /*001c*/ 	.word	0x00000000
        /*0020*/ 	.short	0x0002
        /*0022*/ 	.short	0x0010
        /*0024*/ 	.byte	0x00, 0xf5, 0x21, 0x00


	//----- nvinfo : EIATTR_KPARAM_INFO
	.align		4
.L_11:
        /*0028*/ 	.byte	0x04, 0x17
        /*002a*/ 	.short	(.L_13 - .L_12)
.L_12:
        /*002c*/ 	.word	0x00000000
        /*0030*/ 	.short	0x0001
        /*0032*/ 	.short	0x0008
        /*0034*/ 	.byte	0x00, 0xf5, 0x21, 0x00


	//----- nvinfo : EIATTR_KPARAM_INFO
	.align		4
.L_13:
        /*0038*/ 	.byte	0x04, 0x17
        /*003a*/ 	.short	(.L_15 - .L_14)
.L_14:
        /*003c*/ 	.word	0x00000000
        /*0040*/ 	.short	0x0000
        /*0042*/ 	.short	0x0000
        /*0044*/ 	.byte	0x00, 0xf5, 0x21, 0x00


	//----- nvinfo : EIATTR_SPARSE_MMA_MASK
	.align		4
.L_15:
        /*0048*/ 	.byte	0x03, 0x50
        /*004a*/ 	.short	0x0000


	//----- nvinfo : EIATTR_MAXREG_COUNT
	.align		4
        /*004c*/ 	.byte	0x03, 0x1b
        /*004e*/ 	.short	0x00ff


	//----- nvinfo : EIATTR_MERCURY_ISA_VERSION
	.align		4
        /*0050*/ 	.byte	0x03, 0x5f
        /*0052*/ 	.short	0x0101


	//----- nvinfo : EIATTR_VRC_CTA_INIT_COUNT
	.align		4
        /*0054*/ 	.byte	0x02, 0x4a
	.zero		1
	.zero		1


	//----- nvinfo : EIATTR_EXIT_INSTR_OFFSETS
	.align		4
        /*0058*/ 	.byte	0x04, 0x1c
        /*005a*/ 	.short	(.L_17 - .L_16)


	//   ....[0]....
.L_16:
        /*005c*/ 	.word	0x00000960


	//----- nvinfo : EIATTR_CBANK_PARAM_SIZE
	.align		4
.L_17:
        /*0060*/ 	.byte	0x03, 0x19
        /*0062*/ 	.short	0x001c


	//----- nvinfo : EIATTR_PARAM_CBANK
	.align		4
        /*0064*/ 	.byte	0x04, 0x0a
        /*0066*/ 	.short	(.L_19 - .L_18)
	.align		4
.L_18:
        /*0068*/ 	.word	index@(.nv.constant0._Z20matrixMultiplyKernelPiS_S_i)
        /*006c*/ 	.short	0x0380
        /*006e*/ 	.short	0x001c


	//----- nvinfo : EIATTR_SW_WAR
	.align		4
.L_19:
        /*0070*/ 	.byte	0x04, 0x36
        /*0072*/ 	.short	(.L_21 - .L_20)
.L_20:
        /*0074*/ 	.word	0x00000008
.L_21:


//--------------------- .nv.callgraph             --------------------------
	.section	.nv.callgraph,"",@"SHT_CUDA_CALLGRAPH"
	.align	4
	.sectionentsize	8
	.align		4
        /*0000*/ 	.word	0x00000000
	.align		4
        /*0004*/ 	.word	0xffffffff
	.align		4
        /*0008*/ 	.word	0x00000000
	.align		4
        /*000c*/ 	.word	0xfffffffe
	.align		4
        /*0010*/ 	.word	0x00000000
	.align		4
        /*0014*/ 	.word	0xfffffffd
	.align		4
        /*0018*/ 	.word	0x00000000
	.align		4
        /*001c*/ 	.word	0xfffffffc


//--------------------- .text._Z20matrixMultiplyKernelPiS_S_i --------------------------
	.section	.text._Z20matrixMultiplyKernelPiS_S_i,"ax",@progbits
	.align	128
        .global         _Z20matrixMultiplyKernelPiS_S_i
        .type           _Z20matrixMultiplyKernelPiS_S_i,@function
        .size           _Z20matrixMultiplyKernelPiS_S_i,(.L_x_5 - _Z20matrixMultiplyKernelPiS_S_i)
        .other          _Z20matrixMultiplyKernelPiS_S_i,@"STO_CUDA_ENTRY STV_DEFAULT"
_Z20matrixMultiplyKernelPiS_S_i:
.text._Z20matrixMultiplyKernelPiS_S_i:
[----:B------:R-:W-:Y:S08]  /*0000*/  LDC R1, c[0x0][0x37c] ;  /* 0x0000df00ff017b82 */ /* 0x000ff00000000800 */
[----:B------:R-:W0:Y:S01]  /*0010*/  LDC R0, c[0x0][0x398] ;  /* 0x0000e600ff007b82 */ /* 0x000e220000000800 */
[----:B------:R-:W1:Y:S01]  /*0020*/  S2R R3, SR_TID.Y ;  /* 0x0000000000037919 */ /* 0x000e620000002200 */
[----:B------:R-:W2:Y:S01]  /*0030*/  LDCU.64 UR4, c[0x0][0x358] ;  /* 0x00006b00ff0477ac */ /* 0x000ea20008000a00 */
[----:B------:R-:W-:Y:S01]  /*0040*/  HFMA2 R20, -RZ, RZ, 0, 0 ;  /* 0x00000000ff147431 */ /* 0x000fe200000001ff */
[----:B------:R-:W3:Y:S01]  /*0050*/  S2R R5, SR_TID.X ;  /* 0x0000000000057919 */ /* 0x000ee20000002100 */
[----:B0-----:R-:W-:-:S13]  /*0060*/  ISETP.GE.AND P0, PT, R0, 0x1, PT ;  /* 0x000000010000780c */ /* 0x001fda0003f06270 */
[----:B-123--:R-:W-:Y:S05]  /*0070*/  @!P0 BRA `(.L_x_0) ;  /* 0x0000000800288947 */ /* 0x00efea0003800000 */
[C---:B------:R-:W-:Y:S01]  /*0080*/  ISETP.GE.U32.AND P1, PT, R0.reuse, 0x8, PT ;  /* 0x000000080000780c */ /* 0x040fe20003f26070 */
[----:B------:R-:W-:Y:S01]  /*0090*/  IMAD R6, R3, R0, RZ ;  /* 0x0000000003067224 */ /* 0x000fe200078e02ff */
[----:B------:R-:W-:Y:S02]  /*00a0*/  LOP3.LUT R4, R0, 0x7, RZ, 0xc0, !PT ;  /* 0x0000000700047812 */ /* 0x000fe400078ec0ff */
[----:B------:R-:W-:Y:S02]  /*00b0*/  MOV R7, RZ ;  /* 0x000000ff00077202 */ /* 0x000fe40000000f00 */
[----:B------:R-:W-:Y:S02]  /*00c0*/  ISETP.NE.AND P0, PT, R4, RZ, PT ;  /* 0x000000ff0400720c */ /* 0x000fe40003f05270 */
[----:B------:R-:W-:-:S05]  /*00d0*/  MOV R20, RZ ;  /* 0x000000ff00147202 */ /* 0x000fca0000000f00 */
[----:B------:R-:W-:Y:S06]  /*00e0*/  @!P1 BRA `(.L_x_1) ;  /* 0x0000000000fc9947 */ /* 0x000fec0003800000 */
[----:B------:R-:W0:Y:S01]  /*00f0*/  LDC.64 R8, c[0x0][0x380] ;  /* 0x0000e000ff087b82 */ /* 0x000e220000000a00 */
[C---:B------:R-:W-:Y:S01]  /*0100*/  LOP3.LUT R7, R0.reuse, 0x7ffffff8, RZ, 0xc0, !PT ;  /* 0x7ffffff800077812 */ /* 0x040fe200078ec0ff */
[C-C-:B------:R-:W-:Y:S01]  /*0110*/  IMAD R11, R0.reuse, 0x3, R5.reuse ;  /* 0x00000003000b7824 */ /* 0x140fe200078e0205 */
[----:B------:R-:W-:Y:S01]  /*0120*/  IADD3 R2, PT, PT, R5, R0, RZ ;  /* 0x0000000005027210 */ /* 0x000fe20007ffe0ff */
[C-C-:B------:R-:W-:Y:S01]  /*0130*/  IMAD R29, R0.reuse, 0x5, R5.reuse ;  /* 0x00000005001d7824 */ /* 0x140fe200078e0205 */
[C---:B------:R-:W-:Y:S01]  /*0140*/  SHF.L.U32 R10, R0.reuse, 0x3, RZ ;  /* 0x00000003000a7819 */ /* 0x040fe200000006ff */
[C-C-:B------:R-:W-:Y:S01]  /*0150*/  IMAD R26, R0.reuse, 0x6, R5.reuse ;  /* 0x00000006001a7824 */ /* 0x140fe200078e0205 */
[C---:B------:R-:W-:Y:S01]  /*0160*/  LEA R27, R0.reuse, R5, 0x2 ;  /* 0x00000005001b7211 */ /* 0x040fe200078e10ff */
[----:B------:R-:W1:Y:S01]  /*0170*/  LDC.64 R12, c[0x0][0x388] ;  /* 0x0000e200ff0c7b82 */ /* 0x000e620000000a00 */
[----:B------:R-:W-:Y:S01]  /*0180*/  IMAD R28, R0, 0x7, R5 ;  /* 0x00000007001c7824 */ /* 0x000fe200078e0205 */
[----:B------:R-:W-:Y:S01]  /*0190*/  MOV R20, RZ ;  /* 0x000000ff00147202 */ /* 0x000fe20000000f00 */
[----:B0-----:R-:W-:-:S03]  /*01a0*/  IMAD.WIDE.U32 R8, R6, 0x4, R8 ;  /* 0x0000000406087825 */ /* 0x001fc600078e0008 */
[----:B------:R-:W-:Y:S01]  /*01b0*/  IADD3 R19, P1, PT, R8, 0x10, RZ ;  /* 0x0000001008137810 */ /* 0x000fe20007f3e0ff */
[----:B------:R-:W-:Y:S02]  /*01c0*/  IMAD.MOV R8, RZ, RZ, -R7 ;  /* 0x000000ffff087224 */ /* 0x000fe400078e0a07 */
[----:B-1----:R-:W-:Y:S01]  /*01d0*/  IMAD.WIDE.U32 R16, R5, 0x4, R12 ;  /* 0x0000000405107825 */ /* 0x002fe200078e000c */
[----:B------:R-:W-:Y:S02]  /*01e0*/  IADD3.X R22, PT, PT, RZ, R9, RZ, P1, !PT ;  /* 0x00000009ff167210 */ /* 0x000fe40000ffe4ff */
[----:B------:R-:W-:-:S07]  /*01f0*/  LEA R9, R0, R5, 0x1 ;  /* 0x0000000500097211 */ /* 0x000fce00078e08ff */
.L_x_2:
[----:B------:R-:W-:Y:S02]  /*0200*/  MOV R14, R19 ;  /* 0x00000013000e7202 */ /* 0x000fe40000000f00 */
[----:B------:R-:W-:Y:S01]  /*0210*/  MOV R15, R22 ;  /* 0x00000016000f7202 */ /* 0x000fe20000000f00 */
[--C-:B------:R-:W-:Y:S01]  /*0220*/  IMAD.WIDE.U32 R18, R2, 0x4, R12.reuse ;  /* 0x0000000402127825 */ /* 0x100fe200078e000c */
[----:B------:R-:W2:Y:S04]  /*0230*/  LDG.E R22, desc[UR4][R16.64] ;  /* 0x0000000410167981 */ /* 0x000ea8000c1e1900 */
[----:B------:R-:W2:Y:S04]  /*0240*/  LDG.E R21, desc[UR4][R14.64+-0x10] ;  /* 0xfffff0040e157981 */ /* 0x000ea8000c1e1900 */
[----:B------:R-:W3:Y:S04]  /*0250*/  LDG.E R18, desc[UR4][R18.64] ;  /* 0x0000000412127981 */ /* 0x000ee8000c1e1900 */
[----:B------:R-:W3:Y:S01]  /*0260*/  LDG.E R23, desc[UR4][R14.64+-0xc] ;  /* 0xfffff4040e177981 */ /* 0x000ee2000c1e1900 */
[----:B------:R-:W-:-:S06]  /*0270*/  IMAD.WIDE.U32 R24, R9, 0x4, R12 ;  /* 0x0000000409187825 */ /* 0x000fcc00078e000c */
[----:B------:R-:W4:Y:S04]  /*0280*/  LDG.E R24, desc[UR4][R24.64] ;  /* 0x0000000418187981 */ /* 0x000f28000c1e1900 */
[----:B------:R-:W5:Y:S01]  /*0290*/  LDG.E R25, desc[UR4][R14.64+0x4] ;  /* 0x000004040e197981 */ /* 0x000f62000c1e1900 */
[----:B--2---:R-:W-:-:S03]  /*02a0*/  IMAD R20, R21, R22, R20 ;  /* 0x0000001615147224 */ /* 0x004fc600078e0214 */
[----:B------:R-:W4:Y:S01]  /*02b0*/  LDG.E R21, desc[UR4][R14.64+-0x8] ;  /* 0xfffff8040e157981 */ /* 0x000f22000c1e1900 */
[----:B---3--:R-:W-:Y:S02]  /*02c0*/  IMAD R20, R23, R18, R20 ;  /* 0x0000001217147224 */ /* 0x008fe400078e0214 */
[----:B------:R-:W-:-:S06]  /*02d0*/  IMAD.WIDE.U32 R22, R11, 0x4, R12 ;  /* 0x000000040b167825 */ /* 0x000fcc00078e000c */
[----:B------:R-:W2:Y:S04]  /*02e0*/  LDG.E R22, desc[UR4][R22.64] ;  /* 0x0000000416167981 */ /* 0x000ea8000c1e1900 */
[----:B------:R-:W2:Y:S01]  /*02f0*/  LDG.E R23, desc[UR4][R14.64+-0x4] ;  /* 0xfffffc040e177981 */ /* 0x000ea2000c1e1900 */
[----:B------:R-:W-:-:S06]  /*0300*/  IMAD.WIDE.U32 R18, R27, 0x4, R12 ;  /* 0x000000041b127825 */ /* 0x000fcc00078e000c */
[----:B------:R-:W3:Y:S04]  /*0310*/  LDG.E R18, desc[UR4][R18.64] ;  /* 0x0000000412127981 */ /* 0x000ee8000c1e1900 */
[----:B------:R-:W3:Y:S01]  /*0320*/  LDG.E R19, desc[UR4][R14.64] ;  /* 0x000000040e137981 */ /* 0x000ee2000c1e1900 */
[----:B----4-:R-:W-:-:S04]  /*0330*/  IMAD R20, R21, R24, R20 ;  /* 0x0000001815147224 */ /* 0x010fc800078e0214 */
[----:B--2---:R-:W-:Y:S02]  /*0340*/  IMAD R22, R23, R22, R20 ;  /* 0x0000001617167224 */ /* 0x004fe400078e0214 */
[----:B------:R-:W-:-:S06]  /*0350*/  IMAD.WIDE.U32 R20, R29, 0x4, R12 ;  /* 0x000000041d147825 */ /* 0x000fcc00078e000c */
[----:B------:R-:W5:Y:S01]  /*0360*/  LDG.E R20, desc[UR4][R20.64] ;  /* 0x0000000414147981 */ /* 0x000f62000c1e1900 */
[----:B---3--:R-:W-:-:S03]  /*0370*/  IMAD R24, R19, R18, R22 ;  /* 0x0000001213187224 */ /* 0x008fc600078e0216 */
[----:B------:R-:W2:Y:S01]  /*0380*/  LDG.E R21, desc[UR4][R14.64+0xc] ;  /* 0x00000c040e157981 */ /* 0x000ea2000c1e1900 */
[----:B------:R-:W-:-:S03]  /*0390*/  IMAD.WIDE.U32 R22, R26, 0x4, R12 ;  /* 0x000000041a167825 */ /* 0x000fc600078e000c */
[----:B------:R-:W3:Y:S04]  /*03a0*/  LDG.E R19, desc[UR4][R14.64+0x8] ;  /* 0x000008040e137981 */ /* 0x000ee8000c1e1900 */
[----:B------:R-:W3:Y:S01]  /*03b0*/  LDG.E R22, desc[UR4][R22.64] ;  /* 0x0000000416167981 */ /* 0x000ee2000c1e1900 */
[----:B-----5:R-:W-:Y:S02]  /*03c0*/  IMAD R18, R25, R20, R24 ;  /* 0x0000001419127224 */ /* 0x020fe400078e0218 */
[----:B------:R-:W-:-:S06]  /*03d0*/  IMAD.WIDE.U32 R24, R28, 0x4, R12 ;  /* 0x000000041c187825 */ /* 0x000fcc00078e000c */
[----:B------:R-:W2:Y:S01]  /*03e0*/  LDG.E R24, desc[UR4][R24.64] ;  /* 0x0000000418187981 */ /* 0x000ea2000c1e1900 */
[----:B------:R-:W-:Y:S01]  /*03f0*/  IADD3 R8, PT, PT, R8, 0x8, RZ ;  /* 0x0000000808087810 */ /* 0x000fe20007ffe0ff */
[----:B---3--:R-:W-:Y:S01]  /*0400*/  IMAD R18, R19, R22, R18 ;  /* 0x0000001613127224 */ /* 0x008fe200078e0212 */
[----:B------:R-:W-:-:S04]  /*0410*/  IADD3 R19, P1, PT, R14, 0x20, RZ ;  /* 0x000000200e137810 */ /* 0x000fc80007f3e0ff */
[----:B------:R-:W-:Y:S02]  /*0420*/  IADD3.X R22, PT, PT, RZ, R15, RZ, P1, !PT ;  /* 0x0000000fff167210 */ /* 0x000fe40000ffe4ff */
[----:B------:R-:W-:Y:S01]  /*0430*/  ISETP.NE.AND P1, PT, R8, RZ, PT ;  /* 0x000000ff0800720c */ /* 0x000fe20003f25270 */
[C---:B------:R-:W-:Y:S01]  /*0440*/  IMAD.IADD R11, R10.reuse, 0x1, R11 ;  /* 0x000000010a0b7824 */ /* 0x040fe200078e020b */
[C---:B------:R-:W-:Y:S01]  /*0450*/  IADD3 R2, PT, PT, R10.reuse, R2, RZ ;  /* 0x000000020a027210 */ /* 0x040fe20007ffe0ff */
[C---:B------:R-:W-:Y:S01]  /*0460*/  IMAD.WIDE.U32 R16, R10.reuse, 0x4, R16 ;  /* 0x000000040a107825 */ /* 0x040fe200078e0010 */
[C---:B------:R-:W-:Y:S02]  /*0470*/  IADD3 R9, PT, PT, R10.reuse, R9, RZ ;  /* 0x000000090a097210 */ /* 0x040fe40007ffe0ff */
[C---:B------:R-:W-:Y:S02]  /*0480*/  IADD3 R27, PT, PT, R10.reuse, R27, RZ ;  /* 0x0000001b0a1b7210 */ /* 0x040fe40007ffe0ff */
[----:B------:R-:W-:-:S02]  /*0490*/  IADD3 R29, PT, PT, R10, R29, RZ ;  /* 0x0000001d0a1d7210 */ /* 0x000fc40007ffe0ff */
[C---:B------:R-:W-:Y:S02]  /*04a0*/  IADD3 R26, PT, PT, R10.reuse, R26, RZ ;  /* 0x0000001a0a1a7210 */ /* 0x040fe40007ffe0ff */
[----:B------:R-:W-:Y:S01]  /*04b0*/  IADD3 R28, PT, PT, R10, R28, RZ ;  /* 0x0000001c0a1c7210 */ /* 0x000fe20007ffe0ff */
[----:B--2---:R-:W-:Y:S01]  /*04c0*/  IMAD R20, R21, R24, R18 ;  /* 0x0000001815147224 */ /* 0x004fe200078e0212 */
[----:B------:R-:W-:Y:S06]  /*04d0*/  @P1 BRA `(.L_x_2) ;  /* 0xfffffffc00481947 */ /* 0x000fec000383ffff */
.L_x_1:
[----:B------:R-:W-:Y:S05]  /*04e0*/  @!P0 BRA `(.L_x_0) ;  /* 0x00000004000c8947 */ /* 0x000fea0003800000 */
[----:B------:R-:W-:Y:S02]  /*04f0*/  ISETP.GE.U32.AND P1, PT, R4, 0x4, PT ;  /* 0x000000040400780c */ /* 0x000fe40003f26070 */
[----:B------:R-:W-:-:S04]  /*0500*/  LOP3.LUT R2, R0, 0x3, RZ, 0xc0, !PT ;  /* 0x0000000300027812 */ /* 0x000fc800078ec0ff */
[----:B------:R-:W-:-:S07]  /*0510*/  ISETP.NE.AND P0, PT, R2, RZ, PT ;  /* 0x000000ff0200720c */ /* 0x000fce0003f05270 */
[----:B------:R-:W-:Y:S06]  /*0520*/  @!P1 BRA `(.L_x_3) ;  /* 0x0000000000789947 */ /* 0x000fec0003800000 */
[----:B------:R-:W0:Y:S01]  /*0530*/  LDC.64 R16, c[0x0][0x380] ;  /* 0x0000e000ff107b82 */ /* 0x000e220000000a00 */
[----:B------:R-:W1:Y:S01]  /*0540*/  LDCU.64 UR6, c[0x0][0x380] ;  /* 0x00007000ff0677ac */ /* 0x000e620008000a00 */
[-C--:B------:R-:W-:Y:S01]  /*0550*/  IMAD R15, R7, R0.reuse, R5 ;  /* 0x00000000070f7224 */ /* 0x080fe200078e0205 */
[CC--:B------:R-:W-:Y:S02]  /*0560*/  IADD3 R11, PT, PT, R6.reuse, R7.reuse, RZ ;  /* 0x00000007060b7210 */ /* 0x0c0fe40007ffe0ff */
[----:B------:R-:W-:Y:S02]  /*0570*/  IADD3 R4, P1, PT, R6, R7, RZ ;  /* 0x0000000706047210 */ /* 0x000fe40007f3e0ff */
[----:B------:R-:W-:Y:S01]  /*0580*/  IADD3 R19, PT, PT, R15, R0, RZ ;  /* 0x000000000f137210 */ /* 0x000fe20007ffe0ff */
[----:B------:R-:W2:Y:S04]  /*0590*/  LDC.64 R8, c[0x0][0x388] ;  /* 0x0000e200ff087b82 */ /* 0x000ea80000000a00 */
[----:B------:R-:W-:-:S02]  /*05a0*/  IMAD.IADD R21, R19, 0x1, R0 ;  /* 0x0000000113157824 */ /* 0x000fc400078e0200 */
[----:B0-----:R-:W-:Y:S01]  /*05b0*/  IMAD.WIDE.U32 R16, R11, 0x4, R16 ;  /* 0x000000040b107825 */ /* 0x001fe200078e0010 */
[----:B------:R-:W-:Y:S02]  /*05c0*/  IADD3.X R11, PT, PT, RZ, RZ, RZ, P1, !PT ;  /* 0x000000ffff0b7210 */ /* 0x000fe40000ffe4ff */
[----:B-1----:R-:W-:-:S03]  /*05d0*/  LEA R10, P1, R4, UR6, 0x2 ;  /* 0x00000006040a7c11 */ /* 0x002fc6000f8210ff */
[----:B------:R-:W3:Y:S01]  /*05e0*/  LDG.E R17, desc[UR4][R16.64] ;  /* 0x0000000410117981 */ /* 0x000ee2000c1e1900 */
[----:B------:R-:W-:Y:S01]  /*05f0*/  LEA.HI.X R11, R4, UR7, R11, 0x2, P1 ;  /* 0x00000007040b7c11 */ /* 0x000fe200088f140b */
[----:B--2---:R-:W-:-:S04]  /*0600*/  IMAD.WIDE.U32 R14, R15, 0x4, R8 ;  /* 0x000000040f0e7825 */ /* 0x004fc800078e0008 */
[--C-:B------:R-:W-:Y:S01]  /*0610*/  IMAD.WIDE.U32 R12, R19, 0x4, R8.reuse ;  /* 0x00000004130c7825 */ /* 0x100fe200078e0008 */
[----:B------:R-:W2:Y:S03]  /*0620*/  LDG.E R4, desc[UR4][R10.64+0x4] ;  /* 0x000004040a047981 */ /* 0x000ea6000c1e1900 */
[C---:B------:R-:W-:Y:S01]  /*0630*/  IMAD.WIDE.U32 R18, R21.reuse, 0x4, R8 ;  /* 0x0000000415127825 */ /* 0x040fe200078e0008 */
[----:B------:R-:W3:Y:S01]  /*0640*/  LDG.E R14, desc[UR4][R14.64] ;  /* 0x000000040e0e7981 */ /* 0x000ee2000c1e1900 */
[----:B------:R-:W-:-:S03]  /*0650*/  IADD3 R21, PT, PT, R21, R0, RZ ;  /* 0x0000000015157210 */ /* 0x000fc60007ffe0ff */
[----:B------:R-:W2:Y:S02]  /*0660*/  LDG.E R12, desc[UR4][R12.64] ;  /* 0x000000040c0c7981 */ /* 0x000ea4000c1e1900 */
[----:B------:R-:W-:Y:S02]  /*0670*/  IMAD.WIDE.U32 R8, R21, 0x4, R8 ;  /* 0x0000000415087825 */ /* 0x000fe400078e0008 */
[----:B------:R-:W4:Y:S04]  /*0680*/  LDG.E R18, desc[UR4][R18.64] ;  /* 0x0000000412127981 */ /* 0x000f28000c1e1900 */
[----:B------:R-:W4:Y:S04]  /*0690*/  LDG.E R21, desc[UR4][R10.64+0x8] ;  /* 0x000008040a157981 */ /* 0x000f28000c1e1900 */
[----:B------:R-:W5:Y:S04]  /*06a0*/  LDG.E R23, desc[UR4][R10.64+0xc] ;  /* 0x00000c040a177981 */ /* 0x000f68000c1e1900 */
[----:B------:R-:W5:Y:S01]  /*06b0*/  LDG.E R8, desc[UR4][R8.64] ;  /* 0x0000000408087981 */ /* 0x000f62000c1e1900 */
[----:B------:R-:W-:Y:S01]  /*06c0*/  IADD3 R7, PT, PT, R7, 0x4, RZ ;  /* 0x0000000407077810 */ /* 0x000fe20007ffe0ff */
[----:B---3--:R-:W-:-:S04]  /*06d0*/  IMAD R17, R17, R14, R20 ;  /* 0x0000000e11117224 */ /* 0x008fc800078e0214 */
[----:B--2---:R-:W-:-:S04]  /*06e0*/  IMAD R4, R4, R12, R17 ;  /* 0x0000000c04047224 */ /* 0x004fc800078e0211 */
[----:B----4-:R-:W-:-:S04]  /*06f0*/  IMAD R4, R21, R18, R4 ;  /* 0x0000001215047224 */ /* 0x010fc800078e0204 */
[----:B-----5:R-:W-:-:S07]  /*0700*/  IMAD R20, R23, R8, R4 ;  /* 0x0000000817147224 */ /* 0x020fce00078e0204 */
.L_x_3:
[----:B------:R-:W-:Y:S05]  /*0710*/  @!P0 BRA `(.L_x_0) ;  /* 0x0000000000808947 */ /* 0x000fea0003800000 */
[----:B------:R-:W-:Y:S01]  /*0720*/  ISETP.NE.AND P1, PT, R2, 0x1, PT ;  /* 0x000000010200780c */ /* 0x000fe20003f25270 */
[----:B------:R-:W0:Y:S01]  /*0730*/  LDC.64 R18, c[0x0][0x380] ;  /* 0x0000e000ff127b82 */ /* 0x000e220000000a00 */
[----:B------:R-:W-:-:S04]  /*0740*/  LOP3.LUT R2, R0, 0x1, RZ, 0xc0, !PT ;  /* 0x0000000100027812 */ /* 0x000fc800078ec0ff */
[----:B------:R-:W-:-:S03]  /*0750*/  ISETP.NE.U32.AND P0, PT, R2, 0x1, PT ;  /* 0x000000010200780c */ /* 0x000fc60003f05070 */
[----:B------:R-:W1:Y:S04]  /*0760*/  LDC.64 R14, c[0x0][0x388] ;  /* 0x0000e200ff0e7b82 */ /* 0x000e680000000a00 */
[CC--:B------:R-:W-:Y:S01]  /*0770*/  @P1 IADD3 R17, PT, PT, R6.reuse, R7.reuse, RZ ;  /* 0x0000000706111210 */ /* 0x0c0fe20007ffe0ff */
[CC--:B------:R-:W-:Y:S01]  /*0780*/  @P1 IMAD R21, R7.reuse, R0.reuse, R5 ;  /* 0x0000000007151224 */ /* 0x0c0fe200078e0205 */
[----:B------:R-:W-:Y:S02]  /*0790*/  @P1 IADD3 R2, P2, PT, R6, R7, RZ ;  /* 0x0000000706021210 */ /* 0x000fe40007f5e0ff */
[----:B------:R-:W2:Y:S01]  /*07a0*/  @P1 LDC.64 R12, c[0x0][0x380] ;  /* 0x0000e000ff0c1b82 */ /* 0x000ea20000000a00 */
[----:B------:R-:W-:Y:S02]  /*07b0*/  @P1 IADD3 R7, PT, PT, R7, 0x2, RZ ;  /* 0x0000000207071810 */ /* 0x000fe40007ffe0ff */
[----:B------:R-:W-:-:S02]  /*07c0*/  @P1 IADD3 R23, PT, PT, R21, R0, RZ ;  /* 0x0000000015171210 */ /* 0x000fc40007ffe0ff */
[----:B------:R-:W-:-:S03]  /*07d0*/  @P1 IADD3.X R4, PT, PT, RZ, RZ, RZ, P2, !PT ;  /* 0x000000ffff041210 */ /* 0x000fc600017fe4ff */
[----:B------:R-:W3:Y:S01]  /*07e0*/  LDC.64 R8, c[0x0][0x380] ;  /* 0x0000e000ff087b82 */ /* 0x000ee20000000a00 */
[----:B0-----:R-:W-:-:S06]  /*07f0*/  @P1 IMAD.WIDE.U32 R18, R17, 0x4, R18 ;  /* 0x0000000411121825 */ /* 0x001fcc00078e0012 */
[----:B------:R-:W4:Y:S01]  /*0800*/  @P1 LDG.E R19, desc[UR4][R18.64] ;  /* 0x0000000412131981 */ /* 0x000f22000c1e1900 */
[----:B------:R-:W0:Y:S01]  /*0810*/  LDC.64 R10, c[0x0][0x388] ;  /* 0x0000e200ff0a7b82 */ /* 0x000e220000000a00 */
[----:B-1----:R-:W-:Y:S01]  /*0820*/  @P1 IMAD.WIDE.U32 R16, R21, 0x4, R14 ;  /* 0x0000000415101825 */ /* 0x002fe200078e000e */
[----:B------:R-:W-:-:S03]  /*0830*/  @!P0 IADD3 R21, PT, PT, R6, R7, RZ ;  /* 0x0000000706158210 */ /* 0x000fc60007ffe0ff */
[----:B------:R-:W-:Y:S02]  /*0840*/  @P1 IMAD.WIDE.U32 R14, R23, 0x4, R14 ;  /* 0x00000004170e1825 */ /* 0x000fe400078e000e */
[----:B------:R-:W4:Y:S01]  /*0850*/  @P1 LDG.E R16, desc[UR4][R16.64] ;  /* 0x0000000410101981 */ /* 0x000f22000c1e1900 */
[C---:B--2---:R-:W-:Y:S01]  /*0860*/  @P1 LEA R12, P2, R2.reuse, R12, 0x2 ;  /* 0x0000000c020c1211 */ /* 0x044fe200078410ff */
[----:B------:R-:W-:Y:S02]  /*0870*/  @!P0 IMAD R7, R7, R0, R5 ;  /* 0x0000000007078224 */ /* 0x000fe400078e0205 */
[----:B------:R-:W2:Y:S01]  /*0880*/  @P1 LDG.E R14, desc[UR4][R14.64] ;  /* 0x000000040e0e1981 */ /* 0x000ea2000c1e1900 */
[----:B------:R-:W-:Y:S01]  /*0890*/  @P1 LEA.HI.X R13, R2, R13, R4, 0x2, P2 ;  /* 0x0000000d020d1211 */ /* 0x000fe200010f1404 */
[----:B---3--:R-:W-:-:S04]  /*08a0*/  @!P0 IMAD.WIDE.U32 R8, R21, 0x4, R8 ;  /* 0x0000000415088825 */ /* 0x008fc800078e0008 */
[----:B------:R-:W2:Y:S04]  /*08b0*/  @P1 LDG.E R12, desc[UR4][R12.64+0x4] ;  /* 0x000004040c0c1981 */ /* 0x000ea8000c1e1900 */
[----:B------:R-:W3:Y:S01]  /*08c0*/  @!P0 LDG.E R9, desc[UR4][R8.64] ;  /* 0x0000000408098981 */ /* 0x000ee2000c1e1900 */
[----:B0-----:R-:W-:-:S06]  /*08d0*/  @!P0 IMAD.WIDE.U32 R10, R7, 0x4, R10 ;  /* 0x00000004070a8825 */ /* 0x001fcc00078e000a */
[----:B------:R-:W3:Y:S01]  /*08e0*/  @!P0 LDG.E R10, desc[UR4][R10.64] ;  /* 0x000000040a0a8981 */ /* 0x000ee2000c1e1900 */
[----:B----4-:R-:W-:-:S04]  /*08f0*/  @P1 IMAD R19, R19, R16, R20 ;  /* 0x0000001013131224 */ /* 0x010fc800078e0214 */
[----:B--2---:R-:W-:-:S04]  /*0900*/  @P1 IMAD R20, R12, R14, R19 ;  /* 0x0000000e0c141224 */ /* 0x004fc800078e0213 */
[----:B---3--:R-:W-:-:S07]  /*0910*/  @!P0 IMAD R20, R9, R10, R20 ;  /* 0x0000000a09148224 */ /* 0x008fce00078e0214 */
.L_x_0:
[----:B------:R-:W0:Y:S01]  /*0920*/  LDC.64 R6, c[0x0][0x390] ;  /* 0x0000e400ff067b82 */ /* 0x000e220000000a00 */
[----:B------:R-:W-:-:S04]  /*0930*/  IMAD R3, R3, R0, R5 ;  /* 0x0000000003037224 */ /* 0x000fc800078e0205 */
[----:B0-----:R-:W-:-:S05]  /*0940*/  IMAD.WIDE R2, R3, 0x4, R6 ;  /* 0x0000000403027825 */ /* 0x001fca00078e0206 */
[----:B------:R-:W-:Y:S01]  /*0950*/  STG.E desc[UR4][R2.64], R20 ;  /* 0x0000001402007986 */ /* 0x000fe2000c101904 */
[----:B------:R-:W-:Y:S05]  /*0960*/  EXIT ;  /* 0x000000000000794d */ /* 0x000fea0003800000 */
.L_x_4:
[----:B------:R-:W-:-:S00]  /*0970*/  BRA `(.L_x_4) ;  /* 0xfffffffc00fc7947 */ /* 0x000fc0000383ffff */
[----:B------:R-:W-:-:S00]  /*0980*/  NOP ;  /* 0x0000000000007918 */ /* 0x000fc00000000000 */
[----:B------:R-:W-:-:S00]  /*0990*/  NOP ;  /* 0x0000000000007918 */ /* 0x000fc00000000000 */
[----:B------:R-:W-:-:S00]  /*09a0*/  NOP ;  /* 0x0000000000007918 */ /* 0x000fc00000000000 */
[----:B------:R-:W-:-:S00]  /*09b0*/  NOP ;  /* 0x0000000000007918 */ /* 0x000fc00000000000 */
[----:B------:R-:W-:-:S00]  /*09c0*/  NOP ;  /* 0x0000000000007918 */ /* 0x000fc00000000000 */
[----:B------:R-:W-:-:S00]  /*09d0*/  NOP ;  /* 0x0000000000007918 */ /* 0x000fc00000000000 */
[----:B------:R-:W-:-:S00]  /*09e0*/  NOP ;  /* 0x0000000000007918 */ /* 0x000fc00000000000 */
[----:B------:R-:W-:-:S00]  /*09f0*/  NOP ;  /* 0x0000000000007918 */ /* 0x000fc00000000000 */
.L_x_5:


//--------------------- .nv.shared.reserved.0     --------------------------
	.section	.nv.shared.reserved.0,"aw",@nobits
	.weak		__nv_reservedSMEM_offset_0_alias
	.size		__nv_reservedSMEM_offset_0_alias, 0, 64
	.other		__nv_reservedSMEM_offset_0_alias,@"STO_CUDA_RESERVED_SHARED STV_DEFAULT"
__nv_reservedSMEM_offset_0_alias:
	.zero		0
	.zero		64


//--------------------- .nv.constant0._Z20matrixMultiplyKernelPiS_S_i --------------------------
	.section	.nv.constant0._Z20matrixMultiplyKernelPiS_S_i,"a",@progbits
	.sectionflags	@""
	.align	4
.nv.constant0._Z20matrixMultiplyKernelPiS_S_i:
	.zero		924


//--------------------- SYMBOLS --------------------------

	.type		.nv.reservedSmem.offset0,@object
	.size		.nv.reservedSmem.offset0,0x4
